//
// Generated by NVIDIA NVVM Compiler
//
// Compiler Build ID: CL-36424714
// Cuda compilation tools, release 13.0, V13.0.88
// Based on NVVM 20.0.0
//

.version 9.0
.target sm_100
.address_size 64

	// .globl	_Z13sum_reductionPiS_
// _ZZ13sum_reductionPiS_E11partial_sum has been demoted

.visible .entry _Z13sum_reductionPiS_(
	.param .u64 .ptr .align 1 _Z13sum_reductionPiS__param_0,
	.param .u64 .ptr .align 1 _Z13sum_reductionPiS__param_1
)
{
	.reg .pred 	%p<5>;
	.reg .b32 	%r<18>;
	.reg .b64 	%rd<9>;
	// demoted variable
	.shared .align 4 .b8 _ZZ13sum_reductionPiS_E11partial_sum[16384];
	ld.param.u64 	%rd2, [_Z13sum_reductionPiS__param_0];
	ld.param.u64 	%rd1, [_Z13sum_reductionPiS__param_1];
	cvta.to.global.u64 	%rd3, %rd2;
	mov.u32 	%r1, %ctaid.x;
	mov.u32 	%r17, %ntid.x;
	mov.u32 	%r3, %tid.x;
	mad.lo.s32 	%r7, %r1, %r17, %r3;
	mul.wide.s32 	%rd4, %r7, 4;
	add.s64 	%rd5, %rd3, %rd4;
	ld.global.u32 	%r8, [%rd5];
	shl.b32 	%r9, %r3, 2;
	mov.u32 	%r10, _ZZ13sum_reductionPiS_E11partial_sum;
	add.s32 	%r4, %r10, %r9;
	st.shared.u32 	[%r4], %r8;
	bar.sync 	0;
	setp.lt.u32 	%p1, %r17, 2;
	@%p1 bra 	$L__BB0_4;
$L__BB0_1:
	shr.u32 	%r6, %r17, 1;
	setp.ge.u32 	%p2, %r3, %r6;
	@%p2 bra 	$L__BB0_3;
	shl.b32 	%r11, %r6, 2;
	add.s32 	%r12, %r4, %r11;
	ld.shared.u32 	%r13, [%r12];
	ld.shared.u32 	%r14, [%r4];
	add.s32 	%r15, %r14, %r13;
	st.shared.u32 	[%r4], %r15;
$L__BB0_3:
	bar.sync 	0;
	setp.gt.u32 	%p3, %r17, 3;
	mov.u32 	%r17, %r6;
	@%p3 bra 	$L__BB0_1;
$L__BB0_4:
	setp.ne.s32 	%p4, %r3, 0;
	@%p4 bra 	$L__BB0_6;
	ld.shared.u32 	%r16, [_ZZ13sum_reductionPiS_E11partial_sum];
	cvta.to.global.u64 	%rd6, %rd1;
	mul.wide.u32 	%rd7, %r1, 4;
	add.s64 	%rd8, %rd6, %rd7;
	st.global.u32 	[%rd8], %r16;
$L__BB0_6:
	ret;

}


// ===== COMPILED SASS (sm_100) =====

	.target	sm_100

	.elftype	@"ET_EXEC"


//--------------------- .note.nv.tkinfo           --------------------------
	.section	.note.nv.tkinfo,"",@"SHT_NOTE"
	.sectionflags	@"SHF_NOTE_NV_TKINFO"
	.tkinfo
        /*0018*/ 	.word	0x00000002
        /*0030*/ 	.string	""
        /*0030*/ 	.string	"ptxas"
        /*0030*/ 	.string	"Cuda compilation tools, release 13.0, V13.0.88"
        /*0030*/ 	.string	"Build cuda_13.0.r13.0/compiler.36424714_0"
        /*0030*/ 	.string	"-arch sm_100 -m 64 "



//--------------------- .note.nv.cuinfo           --------------------------
	.section	.note.nv.cuinfo,"",@"SHT_NOTE"
	.sectionflags	@"SHF_NOTE_NV_CUINFO"
        /*0018*/ 	.short	0x0002
        /*001a*/ 	.short	0x0064
        /*001c*/ 	.short	0x0082
	.zero		2


//--------------------- .nv.info                  --------------------------
	.section	.nv.info,"",@"SHT_CUDA_INFO"
	.align	4


	//----- nvinfo : EIATTR_REGCOUNT
	.align		4
        /*0000*/ 	.byte	0x04, 0x2f
        /*0002*/ 	.short	(.L_1 - .L_0)
	.align		4
.L_0:
        /*0004*/ 	.word	index@(_Z13sum_reductionPiS_)
        /*0008*/ 	.word	0x0000000b


	//----- nvinfo : EIATTR_FRAME_SIZE
	.align		4
.L_1:
        /*000c*/ 	.byte	0x04, 0x11
        /*000e*/ 	.short	(.L_3 - .L_2)
	.align		4
.L_2:
        /*0010*/ 	.word	index@(_Z13sum_reductionPiS_)
        /*0014*/ 	.word	0x00000000


	//----- nvinfo : EIATTR_MIN_STACK_SIZE
	.align		4
.L_3:
        /*0018*/ 	.byte	0x04, 0x12
        /*001a*/ 	.short	(.L_5 - .L_4)
	.align		4
.L_4:
        /*001c*/ 	.word	index@(_Z13sum_reductionPiS_)
        /*0020*/ 	.word	0x00000000
.L_5:


//--------------------- .nv.compat                --------------------------
	.section	.nv.compat,"",@"SHT_CUDA_COMPAT_INFO"
	.align	4
        /*0000*/ 	.byte	0x02, 0x09, 0x00, 0x00, 0x02, 0x02, 0x01, 0x00, 0x02, 0x05, 0x05, 0x00, 0x03, 0x07, 0x01, 0x01
        /*0010*/ 	.byte	0x02, 0x03, 0x00, 0x00, 0x02, 0x06, 0x01, 0x00, 0x04, 0x0b, 0x08, 0x00, 0x09, 0x00, 0x00, 0x00
        /*0020*/ 	.byte	0x00, 0x00, 0x00, 0x00


//--------------------- .nv.info._Z13sum_reductionPiS_ --------------------------
	.section	.nv.info._Z13sum_reductionPiS_,"",@"SHT_CUDA_INFO"
	.sectionflags	@""
	.align	4


	//----- nvinfo : EIATTR_CUDA_API_VERSION
	.align		4
        /*0000*/ 	.byte	0x04, 0x37
        /*0002*/ 	.short	(.L_7 - .L_6)
.L_6:
        /*0004*/ 	.word	0x00000082


	//----- nvinfo : EIATTR_KPARAM_INFO
	.align		4
.L_7:
        /*0008*/ 	.byte	0x04, 0x17
        /*000a*/ 	.short	(.L_9 - .L_8)
.L_8:
        /*000c*/ 	.word	0x00000000
        /*0010*/ 	.short	0x0001
        /*0012*/ 	.short	0x0008
        /*0014*/ 	.byte	0x00, 0xf5, 0x21, 0x00


	//----- nvinfo : EIATTR_KPARAM_INFO
	.align		4
.L_9:
        /*0018*/ 	.byte	0x04, 0x17
        /*001a*/ 	.short	(.L_11 - .L_10)
.L_10:
        /*001c*/ 	.word	0x00000000
        /*0020*/ 	.short	0x0000
        /*0022*/ 	.short	0x0000
        /*0024*/ 	.byte	0x00, 0xf5, 0x21, 0x00


	//----- nvinfo : EIATTR_SPARSE_MMA_MASK
	.align		4
.L_11:
        /*0028*/ 	.byte	0x03, 0x50
        /*002a*/ 	.short	0x0000


	//----- nvinfo : EIATTR_MAXREG_COUNT
	.align		4
        /*002c*/ 	.byte	0x03, 0x1b
        /*002e*/ 	.short	0x00ff


	//----- nvinfo : EIATTR_NUM_BARRIERS
	.align		4
        /*0030*/ 	.byte	0x02, 0x4c
        /*0032*/ 	.byte	0x01
	.zero		1


	//----- nvinfo : EIATTR_MERCURY_ISA_VERSION
	.align		4
        /*0034*/ 	.byte	0x03, 0x5f
        /*0036*/ 	.short	0x0101


	//----- nvinfo : EIATTR_VRC_CTA_INIT_COUNT
	.align		4
        /*0038*/ 	.byte	0x02, 0x4a
	.zero		1
	.zero		1


	//----- nvinfo : EIATTR_EXIT_INSTR_OFFSETS
	.align		4
        /*003c*/ 	.byte	0x04, 0x1c
        /*003e*/ 	.short	(.L_13 - .L_12)


	//   ....[0]....
.L_12:
        /*0040*/ 	.word	0x000001e0


	//   ....[1]....
        /*0044*/ 	.word	0x00000260


	//----- nvinfo : EIATTR_CBANK_PARAM_SIZE
	.align		4
.L_13:
        /*0048*/ 	.byte	0x03, 0x19
        /*004a*/ 	.short	0x0010


	//----- nvinfo : EIATTR_PARAM_CBANK
	.align		4
        /*004c*/ 	.byte	0x04, 0x0a
        /*004e*/ 	.short	(.L_15 - .L_14)
	.align		4
.L_14:
        /*0050*/ 	.word	index@(.nv.constant0._Z13sum_reductionPiS_)
        /*0054*/ 	.short	0x0380
        /*0056*/ 	.short	0x0010


	//----- nvinfo : EIATTR_SW_WAR
	.align		4
.L_15:
        /*0058*/ 	.byte	0x04, 0x36
        /*005a*/ 	.short	(.L_17 - .L_16)
.L_16:
        /*005c*/ 	.word	0x00000008
.L_17:


//--------------------- .nv.callgraph             --------------------------
	.section	.nv.callgraph,"",@"SHT_CUDA_CALLGRAPH"
	.align	4
	.sectionentsize	8
	.align		4
        /*0000*/ 	.word	0x00000000
	.align		4
        /*0004*/ 	.word	0xffffffff
	.align		4
        /*0008*/ 	.word	0x00000000
	.align		4
        /*000c*/ 	.word	0xfffffffe
	.align		4
        /*0010*/ 	.word	0x00000000
	.align		4
        /*0014*/ 	.word	0xfffffffd
	.align		4
        /*0018*/ 	.word	0x00000000
	.align		4
        /*001c*/ 	.word	0xfffffffc


//--------------------- .text._Z13sum_reductionPiS_ --------------------------
	.section	.text._Z13sum_reductionPiS_,"ax",@progbits
	.align	128
        .global         _Z13sum_reductionPiS_
        .type           _Z13sum_reductionPiS_,@function
        .size           _Z13sum_reductionPiS_,(.L_x_3 - _Z13sum_reductionPiS_)
        .other          _Z13sum_reductionPiS_,@"STO_CUDA_ENTRY STV_DEFAULT"
_Z13sum_reductionPiS_:
.text._Z13sum_reductionPiS_:
[----:B------:R-:W-:Y:S01]  /*0000*/  LDC R1, c[0x0][0x37c] ;  /* 0x0000df00ff017b82 */ /* 0x000fe20000000800 */
[----:B------:R-:W0:Y:S07]  /*0010*/  S2R R7, SR_CTAID.X ;  /* 0x0000000000077919 */ /* 0x000e2e0000002500 */
[----:B------:R-:W1:Y:S01]  /*0020*/  LDC.64 R2, c[0x0][0x380] ;  /* 0x0000e000ff027b82 */ /* 0x000e620000000a00 */
[----:B------:R-:W0:Y:S01]  /*0030*/  LDCU UR8, c[0x0][0x360] ;  /* 0x00006c00ff0877ac */ /* 0x000e220008000800 */
[----:B------:R-:W0:Y:S01]  /*0040*/  S2R R6, SR_TID.X ;  /* 0x0000000000067919 */ /* 0x000e220000002100 */
[----:B------:R-:W2:Y:S01]  /*0050*/  LDCU.64 UR6, c[0x0][0x358] ;  /* 0x00006b00ff0677ac */ /* 0x000ea20008000a00 */
[----:B0-----:R-:W-:-:S04]  /*0060*/  IMAD R5, R7, UR8, R6 ;  /* 0x0000000807057c24 */ /* 0x001fc8000f8e0206 */
[----:B-1----:R-:W-:-:S06]  /*0070*/  IMAD.WIDE R2, R5, 0x4, R2 ;  /* 0x0000000405027825 */ /* 0x002fcc00078e0202 */
[----:B--2---:R-:W2:Y:S01]  /*0080*/  LDG.E R2, desc[UR6][R2.64] ;  /* 0x0000000602027981 */ /* 0x004ea2000c1e1900 */
[----:B------:R-:W0:Y:S01]  /*0090*/  S2UR UR5, SR_CgaCtaId ;  /* 0x00000000000579c3 */ /* 0x000e220000008800 */
[----:B------:R-:W-:Y:S01]  /*00a0*/  UMOV UR4, 0x400 ;  /* 0x0000040000047882 */ /* 0x000fe20000000000 */
[----:B------:R-:W-:Y:S01]  /*00b0*/  UISETP.GE.U32.AND UP0, UPT, UR8, 0x2, UPT ;  /* 0x000000020800788c */ /* 0x000fe2000bf06070 */
[----:B------:R-:W-:Y:S01]  /*00c0*/  ISETP.NE.AND P0, PT, R6, RZ, PT ;  /* 0x000000ff0600720c */ /* 0x000fe20003f05270 */
[----:B0-----:R-:W-:-:S06]  /*00d0*/  ULEA UR4, UR5, UR4, 0x18 ;  /* 0x0000000405047291 */ /* 0x001fcc000f8ec0ff */
[----:B------:R-:W-:-:S05]  /*00e0*/  LEA R5, R6, UR4, 0x2 ;  /* 0x0000000406057c11 */ /* 0x000fca000f8e10ff */
[----:B--2---:R0:W-:Y:S01]  /*00f0*/  STS [R5], R2 ;  /* 0x0000000205007388 */ /* 0x0041e20000000800 */
[----:B------:R-:W-:Y:S06]  /*0100*/  BAR.SYNC.DEFER_BLOCKING 0x0 ;  /* 0x0000000000007b1d */ /* 0x000fec0000010000 */
[----:B------:R-:W-:Y:S05]  /*0110*/  BRA.U !UP0, `(.L_x_0) ;  /* 0x0000000108307547 */ /* 0x000fea000b800000 */
[----:B------:R-:W-:-:S07]  /*0120*/  IMAD.U32 R0, RZ, RZ, UR8 ;  /* 0x00000008ff007e24 */ /* 0x000fce000f8e00ff */
.L_x_1:
[----:B------:R-:W-:-:S04]  /*0130*/  SHF.R.U32.HI R8, RZ, 0x1, R0 ;  /* 0x00000001ff087819 */ /* 0x000fc80000011600 */
[----:B------:R-:W-:-:S13]  /*0140*/  ISETP.GE.U32.AND P1, PT, R6, R8, PT ;  /* 0x000000080600720c */ /* 0x000fda0003f26070 */
[----:B0-----:R-:W-:Y:S01]  /*0150*/  @!P1 IMAD R2, R8, 0x4, R5 ;  /* 0x0000000408029824 */ /* 0x001fe200078e0205 */
[----:B------:R-:W-:Y:S05]  /*0160*/  @!P1 LDS R3, [R5] ;  /* 0x0000000005039984 */ /* 0x000fea0000000800 */
[----:B------:R-:W0:Y:S02]  /*0170*/  @!P1 LDS R2, [R2] ;  /* 0x0000000002029984 */ /* 0x000e240000000800 */
[----:B0-----:R-:W-:-:S05]  /*0180*/  @!P1 IADD3 R4, PT, PT, R2, R3, RZ ;  /* 0x0000000302049210 */ /* 0x001fca0007ffe0ff */
[----:B------:R1:W-:Y:S01]  /*0190*/  @!P1 STS [R5], R4 ;  /* 0x0000000405009388 */ /* 0x0003e20000000800 */
[----:B------:R-:W-:Y:S01]  /*01a0*/  BAR.SYNC.DEFER_BLOCKING 0x0 ;  /* 0x0000000000007b1d */ /* 0x000fe20000010000 */
[----:B------:R-:W-:Y:S01]  /*01b0*/  ISETP.GT.U32.AND P1, PT, R0, 0x3, PT ;  /* 0x000000030000780c */ /* 0x000fe20003f24070 */
[----:B------:R-:W-:-:S12]  /*01c0*/  IMAD.MOV.U32 R0, RZ, RZ, R8 ;  /* 0x000000ffff007224 */ /* 0x000fd800078e0008 */
[----:B-1----:R-:W-:Y:S05]  /*01d0*/  @P1 BRA `(.L_x_1) ;  /* 0xfffffffc00d41947 */ /* 0x002fea000383ffff */
.L_x_0:
[----:B------:R-:W-:Y:S05]  /*01e0*/  @P0 EXIT ;  /* 0x000000000000094d */ /* 0x000fea0003800000 */
[----:B------:R-:W1:Y:S01]  /*01f0*/  S2UR UR5, SR_CgaCtaId ;  /* 0x00000000000579c3 */ /* 0x000e620000008800 */
[----:B------:R-:W-:-:S07]  /*0200*/  UMOV UR4, 0x400 ;  /* 0x0000040000047882 */ /* 0x000fce0000000000 */
[----:B0-----:R-:W0:Y:S01]  /*0210*/  LDC.64 R2, c[0x0][0x388] ;  /* 0x0000e200ff027b82 */ /* 0x001e220000000a00 */
[----:B-1----:R-:W-:Y:S01]  /*0220*/  ULEA UR4, UR5, UR4, 0x18 ;  /* 0x0000000405047291 */ /* 0x002fe2000f8ec0ff */
[----:B0-----:R-:W-:-:S08]  /*0230*/  IMAD.WIDE.U32 R2, R7, 0x4, R2 ;  /* 0x0000000407027825 */ /* 0x001fd000078e0002 */
[----:B------:R-:W0:Y:S04]  /*0240*/  LDS R5, [UR4] ;  /* 0x00000004ff057984 */ /* 0x000e280008000800 */
[----:B0-----:R-:W-:Y:S01]  /*0250*/  STG.E desc[UR6][R2.64], R5 ;  /* 0x0000000502007986 */ /* 0x001fe2000c101906 */
[----:B------:R-:W-:Y:S05]  /*0260*/  EXIT ;  /* 0x000000000000794d */ /* 0x000fea0003800000 */
.L_x_2:
[----:B------:R-:W-:-:S00]  /*0270*/  BRA `(.L_x_2) ;  /* 0xfffffffc00fc7947 */ /* 0x000fc0000383ffff */
[----:B------:R-:W-:-:S00]  /*0280*/  NOP ;  /* 0x0000000000007918 */ /* 0x000fc00000000000 */
[----:B------:R-:W-:-:S00]  /*0290*/  NOP ;  /* 0x0000000000007918 */ /* 0x000fc00000000000 */
[----:B------:R-:W-:-:S00]  /*02a0*/  NOP ;  /* 0x0000000000007918 */ /* 0x000fc00000000000 */
[----:B------:R-:W-:-:S00]  /*02b0*/  NOP ;  /* 0x0000000000007918 */ /* 0x000fc00000000000 */
[----:B------:R-:W-:-:S00]  /*02c0*/  NOP ;  /* 0x0000000000007918 */ /* 0x000fc00000000000 */
[----:B------:R-:W-:-:S00]  /*02d0*/  NOP ;  /* 0x0000000000007918 */ /* 0x000fc00000000000 */
[----:B------:R-:W-:-:S00]  /*02e0*/  NOP ;  /* 0x0000000000007918 */ /* 0x000fc00000000000 */
[----:B------:R-:W-:-:S00]  /*02f0*/  NOP ;  /* 0x0000000000007918 */ /* 0x000fc00000000000 */
.L_x_3:


//--------------------- .nv.shared._Z13sum_reductionPiS_ --------------------------
	.section	.nv.shared._Z13sum_reductionPiS_,"aw",@nobits
	.sectionflags	@""
	.align	4
.nv.shared._Z13sum_reductionPiS_:
	.zero		17408


//--------------------- .nv.shared.reserved.0     --------------------------
	.section	.nv.shared.reserved.0,"aw",@nobits
	.weak		__nv_reservedSMEM_offset_0_alias
	.size		__nv_reservedSMEM_offset_0_alias, 0, 64
	.other		__nv_reservedSMEM_offset_0_alias,@"STO_CUDA_RESERVED_SHARED STV_DEFAULT"
__nv_reservedSMEM_offset_0_alias:
	.zero		0
	.zero		64


//--------------------- .nv.constant0._Z13sum_reductionPiS_ --------------------------
	.section	.nv.constant0._Z13sum_reductionPiS_,"a",@progbits
	.sectionflags	@""
	.align	4
.nv.constant0._Z13sum_reductionPiS_:
	.zero		912


//--------------------- SYMBOLS --------------------------

	.type		.nv.reservedSmem.offset0,@object
	.size		.nv.reservedSmem.offset0,0x4
	.type		.nv.reservedSmem.cap,@object
	.size		.nv.reservedSmem.cap,0x4
